//
// Generated by NVIDIA NVVM Compiler
//
// Compiler Build ID: CL-36424714
// Cuda compilation tools, release 13.0, V13.0.88
// Based on NVVM 20.0.0
//

.version 9.0
.target sm_100
.address_size 64

	// .globl	_Z12get__min_maxPKfPfRfS2_mm
.extern .func  (.param .b32 func_retval0) vprintf
(
	.param .b64 vprintf_param_0,
	.param .b64 vprintf_param_1
)
;
.global .align 1 .b8 $str[30] = {78, 105, 118, 101, 108, 32, 37, 100, 58, 32, 37, 102, 32, 101, 115, 32, 109, 97, 121, 111, 114, 32, 113, 117, 101, 32, 37, 102, 10};
.global .align 1 .b8 $str$1[18] = {118, 97, 108, 111, 114, 32, 102, 105, 110, 97, 108, 32, 37, 102, 32, 58, 32};
.global .align 1 .b8 $str$2[24] = {86, 97, 108, 111, 114, 32, 108, 111, 103, 76, 117, 109, 105, 110, 97, 110, 99, 101, 32, 37, 102, 32, 10};

.visible .entry _Z12get__min_maxPKfPfRfS2_mm(
	.param .u64 .ptr .align 1 _Z12get__min_maxPKfPfRfS2_mm_param_0,
	.param .u64 .ptr .align 1 _Z12get__min_maxPKfPfRfS2_mm_param_1,
	.param .u64 .ptr .align 1 _Z12get__min_maxPKfPfRfS2_mm_param_2,
	.param .u64 .ptr .align 1 _Z12get__min_maxPKfPfRfS2_mm_param_3,
	.param .u64 _Z12get__min_maxPKfPfRfS2_mm_param_4,
	.param .u64 _Z12get__min_maxPKfPfRfS2_mm_param_5
)
{
	.local .align 8 .b8 	__local_depot0[24];
	.reg .b64 	%SP;
	.reg .b64 	%SPL;
	.reg .pred 	%p<9>;
	.reg .b32 	%r<25>;
	.reg .b32 	%f<7>;
	.reg .b64 	%rd<32>;
	.reg .b64 	%fd<9>;

	mov.u64 	%SPL, __local_depot0;
	cvta.local.u64 	%SP, %SPL;
	ld.param.u64 	%rd6, [_Z12get__min_maxPKfPfRfS2_mm_param_0];
	ld.param.u64 	%rd10, [_Z12get__min_maxPKfPfRfS2_mm_param_1];
	ld.param.u64 	%rd7, [_Z12get__min_maxPKfPfRfS2_mm_param_3];
	ld.param.u64 	%rd11, [_Z12get__min_maxPKfPfRfS2_mm_param_4];
	ld.param.u64 	%rd9, [_Z12get__min_maxPKfPfRfS2_mm_param_5];
	cvta.to.global.u64 	%rd1, %rd10;
	add.u64 	%rd12, %SP, 0;
	add.u64 	%rd2, %SPL, 0;
	mov.u32 	%r7, %ctaid.x;
	mov.u32 	%r8, %ntid.x;
	mov.u32 	%r9, %tid.x;
	mad.lo.s32 	%r1, %r7, %r8, %r9;
	mov.u32 	%r10, %ctaid.y;
	mov.u32 	%r11, %ntid.y;
	mov.u32 	%r12, %tid.y;
	mad.lo.s32 	%r13, %r10, %r11, %r12;
	cvt.s64.s32 	%rd13, %r1;
	setp.le.u64 	%p1, %rd9, %rd13;
	cvt.u64.u32 	%rd14, %r13;
	setp.le.u64 	%p2, %rd11, %rd14;
	or.pred  	%p3, %p1, %p2;
	@%p3 bra 	$L__BB0_10;
	cvta.to.global.u64 	%rd15, %rd6;
	cvt.u32.u64 	%r14, %rd9;
	mad.lo.s32 	%r3, %r13, %r14, %r1;
	mul.wide.s32 	%rd16, %r3, 4;
	add.s64 	%rd3, %rd15, %rd16;
	ld.global.f32 	%f3, [%rd3];
	add.s64 	%rd4, %rd1, %rd16;
	st.global.f32 	[%rd4], %f3;
	st.global.f32 	[%rd4+4], %f3;
	bar.sync 	0;
	mul.lo.s64 	%rd17, %rd9, %rd11;
	cvt.rn.f64.u64 	%fd1, %rd17;
	mul.f64 	%fd2, %fd1, 0d3FE0000000000000;
	cvt.rzi.u32.f64 	%r24, %fd2;
	setp.eq.s32 	%p4, %r24, 0;
	@%p4 bra 	$L__BB0_7;
$L__BB0_2:
	mov.u32 	%r5, %r24;
	setp.ge.u32 	%p5, %r3, %r5;
	@%p5 bra 	$L__BB0_6;
	ld.global.f32 	%f1, [%rd4];
	add.s32 	%r15, %r5, %r3;
	mul.wide.u32 	%rd18, %r15, 4;
	add.s64 	%rd5, %rd1, %rd18;
	ld.global.f32 	%f2, [%rd5];
	setp.geu.f32 	%p6, %f1, %f2;
	@%p6 bra 	$L__BB0_5;
	cvt.f64.f32 	%fd5, %f2;
	cvt.f64.f32 	%fd6, %f1;
	st.local.u32 	[%rd2], %r5;
	st.local.f64 	[%rd2+8], %fd5;
	st.local.f64 	[%rd2+16], %fd6;
	mov.u64 	%rd22, $str;
	cvta.global.u64 	%rd23, %rd22;
	{ // callseq 1, 0
	.param .b64 param0;
	st.param.b64 	[param0], %rd23;
	.param .b64 param1;
	st.param.b64 	[param1], %rd12;
	.param .b32 retval0;
	call.uni (retval0), 
	vprintf, 
	(
	param0, 
	param1
	);
	ld.param.b32 	%r18, [retval0];
	} // callseq 1
	ld.global.f32 	%f4, [%rd5];
	st.global.f32 	[%rd4], %f4;
	bra.uni 	$L__BB0_6;
$L__BB0_5:
	cvt.f64.f32 	%fd3, %f1;
	cvt.f64.f32 	%fd4, %f2;
	st.local.u32 	[%rd2], %r5;
	st.local.f64 	[%rd2+8], %fd3;
	st.local.f64 	[%rd2+16], %fd4;
	mov.u64 	%rd19, $str;
	cvta.global.u64 	%rd20, %rd19;
	{ // callseq 0, 0
	.param .b64 param0;
	st.param.b64 	[param0], %rd20;
	.param .b64 param1;
	st.param.b64 	[param1], %rd12;
	.param .b32 retval0;
	call.uni (retval0), 
	vprintf, 
	(
	param0, 
	param1
	);
	ld.param.b32 	%r16, [retval0];
	} // callseq 0
$L__BB0_6:
	bar.sync 	0;
	shr.u32 	%r24, %r5, 1;
	setp.gt.u32 	%p7, %r5, 1;
	@%p7 bra 	$L__BB0_2;
$L__BB0_7:
	bar.sync 	0;
	setp.ne.s32 	%p8, %r3, 0;
	@%p8 bra 	$L__BB0_9;
	ld.global.f32 	%f5, [%rd1];
	cvta.to.global.u64 	%rd25, %rd7;
	st.global.f32 	[%rd25], %f5;
	cvt.f64.f32 	%fd7, %f5;
	st.local.f64 	[%rd2], %fd7;
	mov.u64 	%rd26, $str$1;
	cvta.global.u64 	%rd27, %rd26;
	{ // callseq 2, 0
	.param .b64 param0;
	st.param.b64 	[param0], %rd27;
	.param .b64 param1;
	st.param.b64 	[param1], %rd12;
	.param .b32 retval0;
	call.uni (retval0), 
	vprintf, 
	(
	param0, 
	param1
	);
	ld.param.b32 	%r20, [retval0];
	} // callseq 2
$L__BB0_9:
	ld.global.f32 	%f6, [%rd3];
	cvt.f64.f32 	%fd8, %f6;
	st.local.f64 	[%rd2], %fd8;
	mov.u64 	%rd29, $str$2;
	cvta.global.u64 	%rd30, %rd29;
	{ // callseq 3, 0
	.param .b64 param0;
	st.param.b64 	[param0], %rd30;
	.param .b64 param1;
	st.param.b64 	[param1], %rd12;
	.param .b32 retval0;
	call.uni (retval0), 
	vprintf, 
	(
	param0, 
	param1
	);
	ld.param.b32 	%r22, [retval0];
	} // callseq 3
$L__BB0_10:
	ret;

}


// ===== COMPILED SASS (sm_100) =====

	.target	sm_100

	.elftype	@"ET_EXEC"


//--------------------- .note.nv.tkinfo           --------------------------
	.section	.note.nv.tkinfo,"",@"SHT_NOTE"
	.sectionflags	@"SHF_NOTE_NV_TKINFO"
	.tkinfo
        /*0018*/ 	.word	0x00000002
        /*0030*/ 	.string	""
        /*0030*/ 	.string	"ptxas"
        /*0030*/ 	.string	"Cuda compilation tools, release 13.0, V13.0.88"
        /*0030*/ 	.string	"Build cuda_13.0.r13.0/compiler.36424714_0"
        /*0030*/ 	.string	"-arch sm_100 -m 64 "



//--------------------- .note.nv.cuinfo           --------------------------
	.section	.note.nv.cuinfo,"",@"SHT_NOTE"
	.sectionflags	@"SHF_NOTE_NV_CUINFO"
        /*0018*/ 	.short	0x0002
        /*001a*/ 	.short	0x0064
        /*001c*/ 	.short	0x0082
	.zero		2


//--------------------- .nv.info                  --------------------------
	.section	.nv.info,"",@"SHT_CUDA_INFO"
	.align	4


	//----- nvinfo : EIATTR_REGCOUNT
	.align		4
        /*0000*/ 	.byte	0x04, 0x2f
        /*0002*/ 	.short	(.L_4 - .L_3)
	.align		4
.L_3:
        /*0004*/ 	.word	index@(_Z12get__min_maxPKfPfRfS2_mm)
        /*0008*/ 	.word	0x0000001e


	//----- nvinfo : EIATTR_FRAME_SIZE
	.align		4
.L_4:
        /*000c*/ 	.byte	0x04, 0x11
        /*000e*/ 	.short	(.L_6 - .L_5)
	.align		4
.L_5:
        /*0010*/ 	.word	index@(_Z12get__min_maxPKfPfRfS2_mm)
        /*0014*/ 	.word	0x00000018


	//----- nvinfo : EIATTR_MIN_STACK_SIZE
	.align		4
.L_6:
        /*0018*/ 	.byte	0x04, 0x12
        /*001a*/ 	.short	(.L_8 - .L_7)
	.align		4
.L_7:
        /*001c*/ 	.word	index@(_Z12get__min_maxPKfPfRfS2_mm)
        /*0020*/ 	.word	0x00000018
.L_8:


//--------------------- .nv.compat                --------------------------
	.section	.nv.compat,"",@"SHT_CUDA_COMPAT_INFO"
	.align	4
        /*0000*/ 	.byte	0x02, 0x09, 0x00, 0x00, 0x02, 0x02, 0x01, 0x00, 0x02, 0x05, 0x05, 0x00, 0x03, 0x07, 0x01, 0x01
        /*0010*/ 	.byte	0x02, 0x03, 0x00, 0x00, 0x02, 0x06, 0x01, 0x00, 0x04, 0x0b, 0x08, 0x00, 0x01, 0x00, 0x00, 0x00
        /*0020*/ 	.byte	0x00, 0x00, 0x00, 0x00


//--------------------- .nv.info._Z12get__min_maxPKfPfRfS2_mm --------------------------
	.section	.nv.info._Z12get__min_maxPKfPfRfS2_mm,"",@"SHT_CUDA_INFO"
	.sectionflags	@""
	.align	4


	//----- nvinfo : EIATTR_CUDA_API_VERSION
	.align		4
        /*0000*/ 	.byte	0x04, 0x37
        /*0002*/ 	.short	(.L_10 - .L_9)
.L_9:
        /*0004*/ 	.word	0x00000082


	//----- nvinfo : EIATTR_KPARAM_INFO
	.align		4
.L_10:
        /*0008*/ 	.byte	0x04, 0x17
        /*000a*/ 	.short	(.L_12 - .L_11)
.L_11:
        /*000c*/ 	.word	0x00000000
        /*0010*/ 	.short	0x0005
        /*0012*/ 	.short	0x0028
        /*0014*/ 	.byte	0x00, 0xf0, 0x21, 0x00


	//----- nvinfo : EIATTR_KPARAM_INFO
	.align		4
.L_12:
        /*0018*/ 	.byte	0x04, 0x17
        /*001a*/ 	.short	(.L_14 - .L_13)
.L_13:
        /*001c*/ 	.word	0x00000000
        /*0020*/ 	.short	0x0004
        /*0022*/ 	.short	0x0020
        /*0024*/ 	.byte	0x00, 0xf0, 0x21, 0x00


	//----- nvinfo : EIATTR_KPARAM_INFO
	.align		4
.L_14:
        /*0028*/ 	.byte	0x04, 0x17
        /*002a*/ 	.short	(.L_16 - .L_15)
.L_15:
        /*002c*/ 	.word	0x00000000
        /*0030*/ 	.short	0x0003
        /*0032*/ 	.short	0x0018
        /*0034*/ 	.byte	0x00, 0xf5, 0x21, 0x00


	//----- nvinfo : EIATTR_KPARAM_INFO
	.align		4
.L_16:
        /*0038*/ 	.byte	0x04, 0x17
        /*003a*/ 	.short	(.L_18 - .L_17)
.L_17:
        /*003c*/ 	.word	0x00000000
        /*0040*/ 	.short	0x0002
        /*0042*/ 	.short	0x0010
        /*0044*/ 	.byte	0x00, 0xf5, 0x21, 0x00


	//----- nvinfo : EIATTR_KPARAM_INFO
	.align		4
.L_18:
        /*0048*/ 	.byte	0x04, 0x17
        /*004a*/ 	.short	(.L_20 - .L_19)
.L_19:
        /*004c*/ 	.word	0x00000000
        /*0050*/ 	.short	0x0001
        /*0052*/ 	.short	0x0008
        /*0054*/ 	.byte	0x00, 0xf5, 0x21, 0x00


	//----- nvinfo : EIATTR_KPARAM_INFO
	.align		4
.L_20:
        /*0058*/ 	.byte	0x04, 0x17
        /*005a*/ 	.short	(.L_22 - .L_21)
.L_21:
        /*005c*/ 	.word	0x00000000
        /*0060*/ 	.short	0x0000
        /*0062*/ 	.short	0x0000
        /*0064*/ 	.byte	0x00, 0xf5, 0x21, 0x00


	//----- nvinfo : EIATTR_SPARSE_MMA_MASK
	.align		4
.L_22:
        /*0068*/ 	.byte	0x03, 0x50
        /*006a*/ 	.short	0x0000


	//----- nvinfo : EIATTR_MAXREG_COUNT
	.align		4
        /*006c*/ 	.byte	0x03, 0x1b
        /*006e*/ 	.short	0x00ff


	//----- nvinfo : EIATTR_NUM_BARRIERS
	.align		4
        /*0070*/ 	.byte	0x02, 0x4c
        /*0072*/ 	.byte	0x01
	.zero		1


	//----- nvinfo : EIATTR_EXTERNS
	.align		4
        /*0074*/ 	.byte	0x04, 0x0f
        /*0076*/ 	.short	(.L_24 - .L_23)


	//   ....[0]....
	.align		4
.L_23:
        /*0078*/ 	.word	index@(vprintf)


	//----- nvinfo : EIATTR_MERCURY_ISA_VERSION
	.align		4
.L_24:
        /*007c*/ 	.byte	0x03, 0x5f
        /*007e*/ 	.short	0x0101


	//----- nvinfo : EIATTR_VRC_CTA_INIT_COUNT
	.align		4
        /*0080*/ 	.byte	0x02, 0x4a
	.zero		1
	.zero		1


	//----- nvinfo : EIATTR_SYSCALL_OFFSETS
	.align		4
        /*0084*/ 	.byte	0x04, 0x46
        /*0086*/ 	.short	(.L_26 - .L_25)


	//   ....[0]....
.L_25:
        /*0088*/ 	.word	0x000003e0


	//   ....[1]....
        /*008c*/ 	.word	0x000004f0


	//   ....[2]....
        /*0090*/ 	.word	0x00000670


	//   ....[3]....
        /*0094*/ 	.word	0x00000740


	//----- nvinfo : EIATTR_EXIT_INSTR_OFFSETS
	.align		4
.L_26:
        /*0098*/ 	.byte	0x04, 0x1c
        /*009a*/ 	.short	(.L_28 - .L_27)


	//   ....[0]....
.L_27:
        /*009c*/ 	.word	0x00000140


	//   ....[1]....
        /*00a0*/ 	.word	0x00000750


	//----- nvinfo : EIATTR_CRS_STACK_SIZE
	.align		4
.L_28:
        /*00a4*/ 	.byte	0x04, 0x1e
        /*00a6*/ 	.short	(.L_30 - .L_29)
.L_29:
        /*00a8*/ 	.word	0x00000000


	//----- nvinfo : EIATTR_CBANK_PARAM_SIZE
	.align		4
.L_30:
        /*00ac*/ 	.byte	0x03, 0x19
        /*00ae*/ 	.short	0x0030


	//----- nvinfo : EIATTR_PARAM_CBANK
	.align		4
        /*00b0*/ 	.byte	0x04, 0x0a
        /*00b2*/ 	.short	(.L_32 - .L_31)
	.align		4
.L_31:
        /*00b4*/ 	.word	index@(.nv.constant0._Z12get__min_maxPKfPfRfS2_mm)
        /*00b8*/ 	.short	0x0380
        /*00ba*/ 	.short	0x0030


	//----- nvinfo : EIATTR_SW_WAR
	.align		4
.L_32:
        /*00bc*/ 	.byte	0x04, 0x36
        /*00be*/ 	.short	(.L_34 - .L_33)
.L_33:
        /*00c0*/ 	.word	0x00000008
.L_34:


//--------------------- .nv.callgraph             --------------------------
	.section	.nv.callgraph,"",@"SHT_CUDA_CALLGRAPH"
	.align	4
	.sectionentsize	8
	.align		4
        /*0000*/ 	.word	0x00000000
	.align		4
        /*0004*/ 	.word	0xffffffff
	.align		4
        /*0008*/ 	.word	index@(_Z12get__min_maxPKfPfRfS2_mm)
	.align		4
        /*000c*/ 	.word	index@(vprintf)
	.align		4
        /*0010*/ 	.word	0x00000000
	.align		4
        /*0014*/ 	.word	0xfffffffe
	.align		4
        /*0018*/ 	.word	0x00000000
	.align		4
        /*001c*/ 	.word	0xfffffffd
	.align		4
        /*0020*/ 	.word	0x00000000
	.align		4
        /*0024*/ 	.word	0xfffffffc


//--------------------- .nv.constant4             --------------------------
	.section	.nv.constant4,"a",@progbits
	.align	8
	.align		8
.nv.constant4:
        /*0000*/ 	.dword	vprintf
	.align		8
        /*0008*/ 	.dword	$str
	.align		8
        /*0010*/ 	.dword	$str$1
	.align		8
        /*0018*/ 	.dword	$str$2


//--------------------- .text._Z12get__min_maxPKfPfRfS2_mm --------------------------
	.section	.text._Z12get__min_maxPKfPfRfS2_mm,"ax",@progbits
	.align	128
        .global         _Z12get__min_maxPKfPfRfS2_mm
        .type           _Z12get__min_maxPKfPfRfS2_mm,@function
        .size           _Z12get__min_maxPKfPfRfS2_mm,(.L_x_9 - _Z12get__min_maxPKfPfRfS2_mm)
        .other          _Z12get__min_maxPKfPfRfS2_mm,@"STO_CUDA_ENTRY STV_DEFAULT"
_Z12get__min_maxPKfPfRfS2_mm:
.text._Z12get__min_maxPKfPfRfS2_mm:
[----:B------:R-:W0:Y:S01]  /*0000*/  LDC R1, c[0x0][0x37c] ;  /* 0x0000df00ff017b82 */ /* 0x000e220000000800 */
[----:B------:R-:W1:Y:S01]  /*0010*/  S2R R3, SR_TID.Y ;  /* 0x0000000000037919 */ /* 0x000e620000002200 */
[----:B------:R-:W2:Y:S06]  /*0020*/  LDCU UR5, c[0x0][0x2fc] ;  /* 0x00005f80ff0577ac */ /* 0x000eac0008000800 */
[----:B------:R-:W3:Y:S01]  /*0030*/  LDC R27, c[0x0][0x360] ;  /* 0x0000d800ff1b7b82 */ /* 0x000ee20000000800 */
[----:B0-----:R-:W-:Y:S01]  /*0040*/  VIADD R1, R1, 0xffffffe8 ;  /* 0xffffffe801017836 */ /* 0x001fe20000000000 */
[----:B------:R-:W3:Y:S01]  /*0050*/  S2R R2, SR_TID.X ;  /* 0x0000000000027919 */ /* 0x000ee20000002100 */
[----:B------:R-:W0:Y:S01]  /*0060*/  LDCU.128 UR8, c[0x0][0x3a0] ;  /* 0x00007400ff0877ac */ /* 0x000e220008000c00 */
[----:B------:R-:W4:Y:S04]  /*0070*/  LDCU UR4, c[0x0][0x2f8] ;  /* 0x00005f00ff0477ac */ /* 0x000f280008000800 */
[----:B------:R-:W1:Y:S08]  /*0080*/  S2UR UR7, SR_CTAID.Y ;  /* 0x00000000000779c3 */ /* 0x000e700000002600 */
[----:B------:R-:W1:Y:S08]  /*0090*/  LDC R0, c[0x0][0x364] ;  /* 0x0000d900ff007b82 */ /* 0x000e700000000800 */
[----:B------:R-:W3:Y:S01]  /*00a0*/  S2UR UR6, SR_CTAID.X ;  /* 0x00000000000679c3 */ /* 0x000ee20000002500 */
[----:B-1----:R-:W-:-:S05]  /*00b0*/  IMAD R0, R0, UR7, R3 ;  /* 0x0000000700007c24 */ /* 0x002fca000f8e0203 */
[----:B0-----:R-:W-:Y:S01]  /*00c0*/  ISETP.GE.U32.AND P1, PT, R0, UR8, PT ;  /* 0x0000000800007c0c */ /* 0x001fe2000bf26070 */
[----:B---3--:R-:W-:-:S03]  /*00d0*/  IMAD R27, R27, UR6, R2 ;  /* 0x000000061b1b7c24 */ /* 0x008fc6000f8e0202 */
[----:B------:R-:W-:Y:S02]  /*00e0*/  ISETP.GE.U32.AND.EX P1, PT, RZ, UR9, PT, P1 ;  /* 0x00000009ff007c0c */ /* 0x000fe4000bf26110 */
[----:B------:R-:W-:Y:S02]  /*00f0*/  ISETP.GE.U32.AND P0, PT, R27, UR10, PT ;  /* 0x0000000a1b007c0c */ /* 0x000fe4000bf06070 */
[----:B------:R-:W-:-:S04]  /*0100*/  SHF.R.S32.HI R2, RZ, 0x1f, R27 ;  /* 0x0000001fff027819 */ /* 0x000fc8000001141b */
[----:B------:R-:W-:Y:S02]  /*0110*/  ISETP.GE.U32.OR.EX P0, PT, R2, UR11, P1, P0 ;  /* 0x0000000b02007c0c */ /* 0x000fe40008f06500 */
[----:B----4-:R-:W-:-:S05]  /*0120*/  IADD3 R25, P1, PT, R1, UR4, RZ ;  /* 0x0000000401197c10 */ /* 0x010fca000ff3e0ff */
[----:B--2---:R-:W-:-:S06]  /*0130*/  IMAD.X R24, RZ, RZ, UR5, P1 ;  /* 0x00000005ff187e24 */ /* 0x004fcc00088e06ff */
[----:B------:R-:W-:Y:S05]  /*0140*/  @P0 EXIT ;  /* 0x000000000000094d */ /* 0x000fea0003800000 */
[----:B------:R-:W0:Y:S01]  /*0150*/  LDC.64 R22, c[0x0][0x380] ;  /* 0x0000e000ff167b82 */ /* 0x000e220000000a00 */
[----:B------:R-:W1:Y:S01]  /*0160*/  LDCU.64 UR36, c[0x0][0x358] ;  /* 0x00006b00ff2477ac */ /* 0x000e620008000a00 */
[----:B------:R-:W-:Y:S01]  /*0170*/  IMAD R27, R0, UR10, R27 ;  /* 0x0000000a001b7c24 */ /* 0x000fe2000f8e021b */
[----:B------:R-:W-:Y:S02]  /*0180*/  UIMAD UR6, UR11, UR8, URZ ;  /* 0x000000080b0672a4 */ /* 0x000fe4000f8e02ff */
[----:B------:R-:W-:-:S03]  /*0190*/  UIMAD.WIDE.U32 UR4, UR10, UR8, URZ ;  /* 0x000000080a0472a5 */ /* 0x000fc6000f8e00ff */
[----:B------:R-:W2:Y:S01]  /*01a0*/  LDC.64 R18, c[0x0][0x388] ;  /* 0x0000e200ff127b82 */ /* 0x000ea20000000a00 */
[----:B0-----:R-:W-:-:S05]  /*01b0*/  IMAD.WIDE R22, R27, 0x4, R22 ;  /* 0x000000041b167825 */ /* 0x001fca00078e0216 */
[----:B-1----:R-:W3:Y:S01]  /*01c0*/  LDG.E R5, desc[UR36][R22.64] ;  /* 0x0000002416057981 */ /* 0x002ee2000c1e1900 */
[----:B------:R-:W-:Y:S01]  /*01d0*/  UIMAD UR6, UR9, UR10, UR6 ;  /* 0x0000000a090672a4 */ /* 0x000fe2000f8e0206 */
[----:B--2---:R-:W-:-:S03]  /*01e0*/  IMAD.WIDE R18, R27, 0x4, R18 ;  /* 0x000000041b127825 */ /* 0x004fc600078e0212 */
[----:B------:R-:W-:-:S09]  /*01f0*/  UIADD3 UR5, UPT, UPT, UR5, UR6, URZ ;  /* 0x0000000605057290 */ /* 0x000fd2000fffe0ff */
[----:B------:R-:W0:Y:S02]  /*0200*/  I2F.F64.U64 R2, UR4 ;  /* 0x0000000400027d12 */ /* 0x000e240008301800 */
[----:B0-----:R-:W-:-:S10]  /*0210*/  DMUL R2, R2, 0.5 ;  /* 0x3fe0000002027828 */ /* 0x001fd40000000000 */
[----:B------:R-:W0:Y:S02]  /*0220*/  F2I.U32.F64.TRUNC R2, R2 ;  /* 0x0000000200027311 */ /* 0x000e24000030d000 */
[----:B0-----:R-:W-:Y:S01]  /*0230*/  ISETP.NE.AND P0, PT, R2, RZ, PT ;  /* 0x000000ff0200720c */ /* 0x001fe20003f05270 */
[----:B---3--:R0:W-:Y:S04]  /*0240*/  STG.E desc[UR36][R18.64], R5 ;  /* 0x0000000512007986 */ /* 0x0081e8000c101924 */
[----:B------:R0:W-:Y:S01]  /*0250*/  STG.E desc[UR36][R18.64+0x4], R5 ;  /* 0x0000040512007986 */ /* 0x0001e2000c101924 */
[----:B------:R-:W-:Y:S07]  /*0260*/  BAR.SYNC.DEFER_BLOCKING 0x0 ;  /* 0x0000000000007b1d */ /* 0x000fee0000010000 */
[----:B------:R-:W-:Y:S05]  /*0270*/  @!P0 BRA `(.L_x_0) ;  /* 0x0000000000b48947 */ /* 0x000fea0003800000 */
.L_x_4:
[----:B------:R-:W-:-:S13]  /*0280*/  ISETP.GE.U32.AND P0, PT, R27, R2, PT ;  /* 0x000000021b00720c */ /* 0x000fda0003f06070 */
[----:B-1----:R-:W-:Y:S05]  /*0290*/  @P0 BRA `(.L_x_1) ;  /* 0x0000000000980947 */ /* 0x002fea0003800000 */
[----:B------:R-:W1:Y:S01]  /*02a0*/  LDC.64 R16, c[0x0][0x388] ;  /* 0x0000e200ff107b82 */ /* 0x000e620000000a00 */
[----:B------:R-:W-:Y:S01]  /*02b0*/  IMAD.IADD R3, R27, 0x1, R2 ;  /* 0x000000011b037824 */ /* 0x000fe200078e0202 */
[----:B------:R-:W2:Y:S03]  /*02c0*/  LDG.E R0, desc[UR36][R18.64] ;  /* 0x0000002412007981 */ /* 0x000ea6000c1e1900 */
[----:B-1----:R-:W-:-:S05]  /*02d0*/  IMAD.WIDE.U32 R16, R3, 0x4, R16 ;  /* 0x0000000403107825 */ /* 0x002fca00078e0010 */
[----:B------:R-:W2:Y:S02]  /*02e0*/  LDG.E R11, desc[UR36][R16.64] ;  /* 0x00000024100b7981 */ /* 0x000ea4000c1e1900 */
[----:B--2---:R-:W-:-:S13]  /*02f0*/  FSETP.GEU.AND P0, PT, R0, R11, PT ;  /* 0x0000000b0000720b */ /* 0x004fda0003f0e000 */
[----:B------:R-:W-:Y:S05]  /*0300*/  @P0 BRA `(.L_x_2) ;  /* 0x0000000000440947 */ /* 0x000fea0003800000 */
[----:B------:R-:W1:Y:S01]  /*0310*/  F2F.F64.F32 R10, R11 ;  /* 0x0000000b000a7310 */ /* 0x000e620000201800 */
[----:B------:R-:W-:Y:S01]  /*0320*/  MOV R8, 0x0 ;  /* 0x0000000000087802 */ /* 0x000fe20000000f00 */
[----:B------:R2:W-:Y:S01]  /*0330*/  STL [R1], R2 ;  /* 0x0000000201007387 */ /* 0x0005e20000100800 */
[----:B------:R-:W3:Y:S01]  /*0340*/  LDCU.64 UR4, c[0x4][0x8] ;  /* 0x01000100ff0477ac */ /* 0x000ee20008000a00 */
[----:B------:R-:W-:Y:S02]  /*0350*/  IMAD.MOV.U32 R6, RZ, RZ, R25 ;  /* 0x000000ffff067224 */ /* 0x000fe400078e0019 */
[----:B------:R-:W-:Y:S01]  /*0360*/  IMAD.MOV.U32 R7, RZ, RZ, R24 ;  /* 0x000000ffff077224 */ /* 0x000fe200078e0018 */
[----:B------:R-:W4:Y:S01]  /*0370*/  LDC.64 R8, c[0x4][R8] ;  /* 0x0100000008087b82 */ /* 0x000f220000000a00 */
[----:B------:R-:W5:Y:S01]  /*0380*/  F2F.F64.F32 R12, R0 ;  /* 0x00000000000c7310 */ /* 0x000f620000201800 */
[----:B-1----:R2:W-:Y:S01]  /*0390*/  STL.64 [R1+0x8], R10 ;  /* 0x0000080a01007387 */ /* 0x0025e20000100a00 */
[----:B---3--:R-:W-:Y:S01]  /*03a0*/  IMAD.U32 R4, RZ, RZ, UR4 ;  /* 0x00000004ff047e24 */ /* 0x008fe2000f8e00ff */
[----:B0-----:R-:W-:-:S02]  /*03b0*/  MOV R5, UR5 ;  /* 0x0000000500057c02 */ /* 0x001fc40008000f00 */
[----:B-----5:R2:W-:Y:S05]  /*03c0*/  STL.64 [R1+0x10], R12 ;  /* 0x0000100c01007387 */ /* 0x0205ea0000100a00 */
[----:B------:R-:W-:-:S07]  /*03d0*/  LEPC R20, `(.L_x_3) ;  /* 0x000000001014794e */ /* 0x000fce0000000000 */
[----:B--2-4-:R-:W-:Y:S05]  /*03e0*/  CALL.ABS.NOINC R8 ;  /* 0x0000000008007343 */ /* 0x014fea0003c00000 */
.L_x_3:
[----:B------:R-:W2:Y:S04]  /*03f0*/  LDG.E R17, desc[UR36][R16.64] ;  /* 0x0000002410117981 */ /* 0x000ea8000c1e1900 */
[----:B--2---:R1:W-:Y:S01]  /*0400*/  STG.E desc[UR36][R18.64], R17 ;  /* 0x0000001112007986 */ /* 0x0043e2000c101924 */
[----:B------:R-:W-:Y:S05]  /*0410*/  BRA `(.L_x_1) ;  /* 0x0000000000387947 */ /* 0x000fea0003800000 */
.L_x_2:
[----:B------:R-:W1:Y:S01]  /*0420*/  F2F.F64.F32 R8, R0 ;  /* 0x0000000000087310 */ /* 0x000e620000201800 */
[----:B------:R-:W-:Y:S01]  /*0430*/  MOV R3, 0x0 ;  /* 0x0000000000037802 */ /* 0x000fe20000000f00 */
[----:B------:R2:W-:Y:S01]  /*0440*/  STL [R1], R2 ;  /* 0x0000000201007387 */ /* 0x0005e20000100800 */
[----:B------:R-:W3:Y:S01]  /*0450*/  LDCU.64 UR4, c[0x4][0x8] ;  /* 0x01000100ff0477ac */ /* 0x000ee20008000a00 */
[----:B------:R-:W-:Y:S01]  /*0460*/  IMAD.MOV.U32 R6, RZ, RZ, R25 ;  /* 0x000000ffff067224 */ /* 0x000fe200078e0019 */
[----:B------:R2:W4:Y:S01]  /*0470*/  LDC.64 R12, c[0x4][R3] ;  /* 0x01000000030c7b82 */ /* 0x0005220000000a00 */
[----:B------:R-:W-:Y:S02]  /*0480*/  IMAD.MOV.U32 R7, RZ, RZ, R24 ;  /* 0x000000ffff077224 */ /* 0x000fe400078e0018 */
[----:B------:R-:W5:Y:S01]  /*0490*/  F2F.F64.F32 R10, R11 ;  /* 0x0000000b000a7310 */ /* 0x000f620000201800 */
[----:B-1----:R2:W-:Y:S01]  /*04a0*/  STL.64 [R1+0x8], R8 ;  /* 0x0000080801007387 */ /* 0x0025e20000100a00 */
[----:B---3--:R-:W-:Y:S01]  /*04b0*/  IMAD.U32 R4, RZ, RZ, UR4 ;  /* 0x00000004ff047e24 */ /* 0x008fe2000f8e00ff */
[----:B0-----:R-:W-:-:S02]  /*04c0*/  MOV R5, UR5 ;  /* 0x0000000500057c02 */ /* 0x001fc40008000f00 */
[----:B-----5:R2:W-:Y:S05]  /*04d0*/  STL.64 [R1+0x10], R10 ;  /* 0x0000100a01007387 */ /* 0x0205ea0000100a00 */
[----:B------:R-:W-:-:S07]  /*04e0*/  LEPC R20, `(.L_x_1) ;  /* 0x000000001014794e */ /* 0x000fce0000000000 */
[----:B--2-4-:R-:W-:Y:S05]  /*04f0*/  CALL.ABS.NOINC R12 ;  /* 0x000000000c007343 */ /* 0x014fea0003c00000 */
.L_x_1:
[----:B------:R-:W-:Y:S05]  /*0500*/  WARPSYNC.ALL ;  /* 0x0000000000007948 */ /* 0x000fea0003800000 */
[----:B------:R-:W-:Y:S01]  /*0510*/  BAR.SYNC.DEFER_BLOCKING 0x0 ;  /* 0x0000000000007b1d */ /* 0x000fe20000010000 */
[----:B------:R-:W-:Y:S02]  /*0520*/  ISETP.GT.U32.AND P0, PT, R2, 0x1, PT ;  /* 0x000000010200780c */ /* 0x000fe40003f04070 */
[----:B------:R-:W-:-:S11]  /*0530*/  SHF.R.U32.HI R2, RZ, 0x1, R2 ;  /* 0x00000001ff027819 */ /* 0x000fd60000011602 */
[----:B------:R-:W-:Y:S05]  /*0540*/  @P0 BRA `(.L_x_4) ;  /* 0xfffffffc004c0947 */ /* 0x000fea000383ffff */
.L_x_0:
[----:B------:R-:W-:Y:S01]  /*0550*/  BAR.SYNC.DEFER_BLOCKING 0x0 ;  /* 0x0000000000007b1d */ /* 0x000fe20000010000 */
[----:B------:R-:W-:-:S05]  /*0560*/  ISETP.NE.AND P0, PT, R27, RZ, PT ;  /* 0x000000ff1b00720c */ /* 0x000fca0003f05270 */
[----:B------:R-:W-:Y:S08]  /*0570*/  BSSY.RECONVERGENT B6, `(.L_x_5) ;  /* 0x0000011000067945 */ /* 0x000ff00003800200 */
[----:B------:R-:W-:Y:S05]  /*0580*/  @P0 BRA `(.L_x_6) ;  /* 0x00000000003c0947 */ /* 0x000fea0003800000 */
[----:B------:R-:W2:Y:S08]  /*0590*/  LDC.64 R2, c[0x0][0x388] ;  /* 0x0000e200ff027b82 */ /* 0x000eb00000000a00 */
[----:B------:R-:W3:Y:S01]  /*05a0*/  LDC.64 R8, c[0x0][0x398] ;  /* 0x0000e600ff087b82 */ /* 0x000ee20000000a00 */
[----:B------:R-:W-:Y:S01]  /*05b0*/  MOV R0, 0x0 ;  /* 0x0000000000007802 */ /* 0x000fe20000000f00 */
[----:B------:R-:W4:Y:S01]  /*05c0*/  LDCU.64 UR4, c[0x4][0x10] ;  /* 0x01000200ff0477ac */ /* 0x000f220008000a00 */
[----:B--2---:R-:W2:Y:S05]  /*05d0*/  LDG.E R2, desc[UR36][R2.64] ;  /* 0x0000002402027981 */ /* 0x004eaa000c1e1900 */
[----:B------:R1:W1:Y:S01]  /*05e0*/  LDC.64 R12, c[0x4][R0] ;  /* 0x01000000000c7b82 */ /* 0x0002620000000a00 */
[----:B------:R-:W-:-:S02]  /*05f0*/  IMAD.MOV.U32 R6, RZ, RZ, R25 ;  /* 0x000000ffff067224 */ /* 0x000fc400078e0019 */
[----:B----4-:R-:W-:Y:S01]  /*0600*/  IMAD.U32 R4, RZ, RZ, UR4 ;  /* 0x00000004ff047e24 */ /* 0x010fe2000f8e00ff */
[----:B0-----:R-:W-:Y:S01]  /*0610*/  MOV R5, UR5 ;  /* 0x0000000500057c02 */ /* 0x001fe20008000f00 */
[----:B------:R-:W-:Y:S01]  /*0620*/  IMAD.MOV.U32 R7, RZ, RZ, R24 ;  /* 0x000000ffff077224 */ /* 0x000fe200078e0018 */
[----:B--2---:R-:W0:Y:S01]  /*0630*/  F2F.F64.F32 R10, R2 ;  /* 0x00000002000a7310 */ /* 0x004e220000201800 */
[----:B---3--:R2:W-:Y:S04]  /*0640*/  STG.E desc[UR36][R8.64], R2 ;  /* 0x0000000208007986 */ /* 0x0085e8000c101924 */
[----:B01----:R2:W-:Y:S02]  /*0650*/  STL.64 [R1], R10 ;  /* 0x0000000a01007387 */ /* 0x0035e40000100a00 */
[----:B------:R-:W-:-:S07]  /*0660*/  LEPC R20, `(.L_x_6) ;  /* 0x000000001014794e */ /* 0x000fce0000000000 */
[----:B--2---:R-:W-:Y:S05]  /*0670*/  CALL.ABS.NOINC R12 ;  /* 0x000000000c007343 */ /* 0x004fea0003c00000 */
.L_x_6:
[----:B------:R-:W-:Y:S05]  /*0680*/  BSYNC.RECONVERGENT B6 ;  /* 0x0000000000067941 */ /* 0x000fea0003800200 */
.L_x_5:
[----:B------:R-:W2:Y:S01]  /*0690*/  LDG.E R22, desc[UR36][R22.64] ;  /* 0x0000002416167981 */ /* 0x000ea2000c1e1900 */
[----:B------:R-:W-:Y:S01]  /*06a0*/  MOV R0, 0x0 ;  /* 0x0000000000007802 */ /* 0x000fe20000000f00 */
[----:B------:R-:W3:Y:S01]  /*06b0*/  LDCU.64 UR4, c[0x4][0x18] ;  /* 0x01000300ff0477ac */ /* 0x000ee20008000a00 */
[----:B------:R-:W-:Y:S02]  /*06c0*/  IMAD.MOV.U32 R6, RZ, RZ, R25 ;  /* 0x000000ffff067224 */ /* 0x000fe400078e0019 */
[----:B------:R4:W1:Y:S01]  /*06d0*/  LDC.64 R8, c[0x4][R0] ;  /* 0x0100000000087b82 */ /* 0x0008620000000a00 */
[----:B------:R-:W-:Y:S02]  /*06e0*/  IMAD.MOV.U32 R7, RZ, RZ, R24 ;  /* 0x000000ffff077224 */ /* 0x000fe400078e0018 */
[----:B---3--:R-:W-:Y:S01]  /*06f0*/  IMAD.U32 R4, RZ, RZ, UR4 ;  /* 0x00000004ff047e24 */ /* 0x008fe2000f8e00ff */
[----:B0-----:R-:W-:Y:S01]  /*0700*/  MOV R5, UR5 ;  /* 0x0000000500057c02 */ /* 0x001fe20008000f00 */
[----:B--2---:R-:W0:Y:S02]  /*0710*/  F2F.F64.F32 R2, R22 ;  /* 0x0000001600027310 */ /* 0x004e240000201800 */
[----:B01----:R4:W-:Y:S04]  /*0720*/  STL.64 [R1], R2 ;  /* 0x0000000201007387 */ /* 0x0039e80000100a00 */
[----:B------:R-:W-:-:S07]  /*0730*/  LEPC R20, `(.L_x_7) ;  /* 0x000000001014794e */ /* 0x000fce0000000000 */
[----:B----4-:R-:W-:Y:S05]  /*0740*/  CALL.ABS.NOINC R8 ;  /* 0x0000000008007343 */ /* 0x010fea0003c00000 */
.L_x_7:
[----:B------:R-:W-:Y:S05]  /*0750*/  EXIT ;  /* 0x000000000000794d */ /* 0x000fea0003800000 */
.L_x_8:
[----:B------:R-:W-:-:S00]  /*0760*/  BRA `(.L_x_8) ;  /* 0xfffffffc00fc7947 */ /* 0x000fc0000383ffff */
[----:B------:R-:W-:-:S00]  /*0770*/  NOP ;  /* 0x0000000000007918 */ /* 0x000fc00000000000 */
        /* <DEDUP_REMOVED lines=8> */
.L_x_9:


//--------------------- .nv.global.init           --------------------------
	.section	.nv.global.init,"aw",@progbits
.nv.global.init:
	.type		$str$1,@object
	.size		$str$1,($str$2 - $str$1)
$str$1:
        /*0000*/ 	.byte	0x76, 0x61, 0x6c, 0x6f, 0x72, 0x20, 0x66, 0x69, 0x6e, 0x61, 0x6c, 0x20, 0x25, 0x66, 0x20, 0x3a
        /*0010*/ 	.byte	0x20, 0x00
	.type		$str$2,@object
	.size		$str$2,($str - $str$2)
$str$2:
        /*0012*/ 	.byte	0x56, 0x61, 0x6c, 0x6f, 0x72, 0x20, 0x6c, 0x6f, 0x67, 0x4c, 0x75, 0x6d, 0x69, 0x6e, 0x61, 0x6e
        /*0022*/ 	.byte	0x63, 0x65, 0x20, 0x25, 0x66, 0x20, 0x0a, 0x00
	.type		$str,@object
	.size		$str,(.L_0 - $str)
$str:
        /*002a*/ 	.byte	0x4e, 0x69, 0x76, 0x65, 0x6c, 0x20, 0x25, 0x64, 0x3a, 0x20, 0x25, 0x66, 0x20, 0x65, 0x73, 0x20
        /*003a*/ 	.byte	0x6d, 0x61, 0x79, 0x6f, 0x72, 0x20, 0x71, 0x75, 0x65, 0x20, 0x25, 0x66, 0x0a, 0x00
.L_0:


//--------------------- .nv.shared.reserved.0     --------------------------
	.section	.nv.shared.reserved.0,"aw",@nobits
	.weak		__nv_reservedSMEM_offset_0_alias
	.size		__nv_reservedSMEM_offset_0_alias, 0, 64
	.other		__nv_reservedSMEM_offset_0_alias,@"STO_CUDA_RESERVED_SHARED STV_DEFAULT"
__nv_reservedSMEM_offset_0_alias:
	.zero		0
	.zero		64


//--------------------- .nv.constant0._Z12get__min_maxPKfPfRfS2_mm --------------------------
	.section	.nv.constant0._Z12get__min_maxPKfPfRfS2_mm,"a",@progbits
	.sectionflags	@""
	.align	4
.nv.constant0._Z12get__min_maxPKfPfRfS2_mm:
	.zero		944


//--------------------- SYMBOLS --------------------------

	.type		.nv.reservedSmem.offset0,@object
	.size		.nv.reservedSmem.offset0,0x4
	.type		vprintf,@function
